	.headerflags	@"EF_CUDA_TEXMODE_UNIFIED EF_CUDA_64BIT_ADDRESS EF_CUDA_ACCELERATORS EF_CUDA_SM90 EF_CUDA_VIRTUAL_SM(EF_CUDA_SM90)"
	.elftype	@"ET_EXEC"


//--------------------- .nv.info                  --------------------------
	.section	.nv.info,"",@"SHT_CUDA_INFO"
	.align	4


	//----- nvinfo : EIATTR_REGCOUNT
	.align		4
        /*0000*/ 	.byte	0x04, 0x2f
        /*0002*/ 	.short	(.L_1 - .L_0)
	.align		4
.L_0:
        /*0004*/ 	.word	index@(triton_poi_fused_add_convolution_9)
        /*0008*/ 	.word	0x00000022


	//----- nvinfo : EIATTR_MIN_STACK_SIZE
	.align		4
.L_1:
        /*000c*/ 	.byte	0x04, 0x12
        /*000e*/ 	.short	(.L_3 - .L_2)
	.align		4
.L_2:
        /*0010*/ 	.word	index@(triton_poi_fused_add_convolution_9)
        /*0014*/ 	.word	0x00000000


	//----- nvinfo : EIATTR_FRAME_SIZE
	.align		4
.L_3:
        /*0018*/ 	.byte	0x04, 0x11
        /*001a*/ 	.short	(.L_5 - .L_4)
	.align		4
.L_4:
        /*001c*/ 	.word	index@(triton_poi_fused_add_convolution_9)
        /*0020*/ 	.word	0x00000000


	//----- nvinfo : EIATTR_MIN_STACK_SIZE
	.align		4
.L_5:
        /*0024*/ 	.byte	0x04, 0x12
        /*0026*/ 	.short	(.L_7 - .L_6)
	.align		4
.L_6:
        /*0028*/ 	.word	index@(triton_poi_fused_add_convolution_9)
        /*002c*/ 	.word	0x00000000
.L_7:


//--------------------- .nv.info.triton_poi_fused_add_convolution_9 --------------------------
	.section	.nv.info.triton_poi_fused_add_convolution_9,"",@"SHT_CUDA_INFO"
	.sectionflags	@""
	.align	4


	//----- nvinfo : EIATTR_CUDA_API_VERSION
	.align		4
        /*0000*/ 	.byte	0x04, 0x37
        /*0002*/ 	.short	(.L_9 - .L_8)
.L_8:
        /*0004*/ 	.word	0x0000007c


	//----- nvinfo : EIATTR_KPARAM_INFO
	.align		4
.L_9:
        /*0008*/ 	.byte	0x04, 0x17
        /*000a*/ 	.short	(.L_11 - .L_10)
.L_10:
        /*000c*/ 	.word	0x00000000
        /*0010*/ 	.short	0x0005
        /*0012*/ 	.short	0x0024
        /*0014*/ 	.byte	0x00, 0xf0, 0x11, 0x00


	//----- nvinfo : EIATTR_KPARAM_INFO
	.align		4
.L_11:
        /*0018*/ 	.byte	0x04, 0x17
        /*001a*/ 	.short	(.L_13 - .L_12)
.L_12:
        /*001c*/ 	.word	0x00000000
        /*0020*/ 	.short	0x0004
        /*0022*/ 	.short	0x0020
        /*0024*/ 	.byte	0x00, 0xf0, 0x11, 0x00


	//----- nvinfo : EIATTR_KPARAM_INFO
	.align		4
.L_13:
        /*0028*/ 	.byte	0x04, 0x17
        /*002a*/ 	.short	(.L_15 - .L_14)
.L_14:
        /*002c*/ 	.word	0x00000000
        /*0030*/ 	.short	0x0003
        /*0032*/ 	.short	0x0018
        /*0034*/ 	.byte	0x00, 0xf4, 0x21, 0x00


	//----- nvinfo : EIATTR_KPARAM_INFO
	.align		4
.L_15:
        /*0038*/ 	.byte	0x04, 0x17
        /*003a*/ 	.short	(.L_17 - .L_16)
.L_16:
        /*003c*/ 	.word	0x00000000
        /*0040*/ 	.short	0x0002
        /*0042*/ 	.short	0x0010
        /*0044*/ 	.byte	0x00, 0xf4, 0x21, 0x00


	//----- nvinfo : EIATTR_KPARAM_INFO
	.align		4
.L_17:
        /*0048*/ 	.byte	0x04, 0x17
        /*004a*/ 	.short	(.L_19 - .L_18)
.L_18:
        /*004c*/ 	.word	0x00000000
        /*0050*/ 	.short	0x0001
        /*0052*/ 	.short	0x0008
        /*0054*/ 	.byte	0x00, 0xf4, 0x21, 0x00


	//----- nvinfo : EIATTR_KPARAM_INFO
	.align		4
.L_19:
        /*0058*/ 	.byte	0x04, 0x17
        /*005a*/ 	.short	(.L_21 - .L_20)
.L_20:
        /*005c*/ 	.word	0x00000000
        /*0060*/ 	.short	0x0000
        /*0062*/ 	.short	0x0000
        /*0064*/ 	.byte	0x00, 0xf4, 0x21, 0x00


	//----- nvinfo : EIATTR_SPARSE_MMA_MASK
	.align		4
.L_21:
        /*0068*/ 	.byte	0x03, 0x50
        /*006a*/ 	.short	0x0000


	//----- nvinfo : EIATTR_MAXREG_COUNT
	.align		4
        /*006c*/ 	.byte	0x03, 0x1b
        /*006e*/ 	.short	0x00ff


	//----- nvinfo : EIATTR_EXIT_INSTR_OFFSETS
	.align		4
        /*0070*/ 	.byte	0x04, 0x1c
        /*0072*/ 	.short	(.L_23 - .L_22)


	//   ....[0]....
.L_22:
        /*0074*/ 	.word	0x00000770


	//   ....[1]....
        /*0078*/ 	.word	0x00000820


	//----- nvinfo : EIATTR_REQNTID
	.align		4
.L_23:
        /*007c*/ 	.byte	0x04, 0x10
        /*007e*/ 	.short	(.L_25 - .L_24)
.L_24:
        /*0080*/ 	.word	0x00000080
        /*0084*/ 	.word	0x00000001
        /*0088*/ 	.word	0x00000001


	//----- nvinfo : EIATTR_CBANK_PARAM_SIZE
	.align		4
.L_25:
        /*008c*/ 	.byte	0x03, 0x19
        /*008e*/ 	.short	0x0028


	//----- nvinfo : EIATTR_PARAM_CBANK
	.align		4
        /*0090*/ 	.byte	0x04, 0x0a
        /*0092*/ 	.short	(.L_27 - .L_26)
	.align		4
.L_26:
        /*0094*/ 	.word	index@(.nv.constant0.triton_poi_fused_add_convolution_9)
        /*0098*/ 	.short	0x0210
        /*009a*/ 	.short	0x0028


	//----- nvinfo : EIATTR_SW_WAR
	.align		4
.L_27:
        /*009c*/ 	.byte	0x04, 0x36
        /*009e*/ 	.short	(.L_29 - .L_28)
.L_28:
        /*00a0*/ 	.word	0x00000008
.L_29:


//--------------------- .nv.callgraph             --------------------------
	.section	.nv.callgraph,"",@"SHT_CUDA_CALLGRAPH"
	.align	4
	.sectionentsize	8
	.align		4
        /*0000*/ 	.word	0x00000000
	.align		4
        /*0004*/ 	.word	0xffffffff
	.align		4
        /*0008*/ 	.word	0x00000000
	.align		4
        /*000c*/ 	.word	0xfffffffe
	.align		4
        /*0010*/ 	.word	0x00000000
	.align		4
        /*0014*/ 	.word	0xfffffffd
	.align		4
        /*0018*/ 	.word	0x00000000
	.align		4
        /*001c*/ 	.word	0xfffffffc


//--------------------- .text.triton_poi_fused_add_convolution_9 --------------------------
	.section	.text.triton_poi_fused_add_convolution_9,"ax",@progbits
	.sectionflags	@"SHF_BARRIERS=1"
	.align	128
        .global         triton_poi_fused_add_convolution_9
        .type           triton_poi_fused_add_convolution_9,@function
        .size           triton_poi_fused_add_convolution_9,(.L_x_1 - triton_poi_fused_add_convolution_9)
        .other          triton_poi_fused_add_convolution_9,@"STO_CUDA_ENTRY STV_DEFAULT"
triton_poi_fused_add_convolution_9:
.text.triton_poi_fused_add_convolution_9:
[----:B------:R-:W0:Y:S01]  /*0000*/  LDC R1, c[0x0][0x28] ;  /* 0x00000a00ff017b82 */ /* 0x000e220000000800 */
[----:B------:R-:W1:Y:S07]  /*0010*/  S2R R19, SR_CTAID.Y ;  /* 0x0000000000137919 */ /* 0x000e6e0000002600 */
[----:B------:R-:W2:Y:S01]  /*0020*/  LDC.64 R28, c[0x0][0x210] ;  /* 0x00008400ff1c7b82 */ /* 0x000ea20000000a00 */
[----:B------:R-:W-:Y:S01]  /*0030*/  HFMA2.MMA R13, -RZ, RZ, 0, 0 ;  /* 0x00000000ff0d7435 */ /* 0x000fe200000001ff */
[----:B------:R-:W-:Y:S01]  /*0040*/  CS2R R10, SRZ ;  /* 0x00000000000a7805 */ /* 0x000fe2000001ff00 */
[----:B------:R-:W3:Y:S01]  /*0050*/  S2R R9, SR_TID.X ;  /* 0x0000000000097919 */ /* 0x000ee20000002100 */
[----:B------:R-:W-:Y:S01]  /*0060*/  ULDC.64 UR6, c[0x0][0x208] ;  /* 0x0000820000067ab9 */ /* 0x000fe20000000a00 */
[----:B------:R-:W4:Y:S01]  /*0070*/  S2R R0, SR_CTAID.X ;  /* 0x0000000000007919 */ /* 0x000f220000002500 */
[----:B-1----:R-:W-:-:S04]  /*0080*/  SHF.L.U32 R2, R19, 0xa, RZ ;  /* 0x0000000a13027819 */ /* 0x002fc800000006ff */
[----:B---3--:R-:W-:-:S04]  /*0090*/  LOP3.LUT R3, R2, 0x7f, R9, 0xf8, !PT ;  /* 0x0000007f02037812 */ /* 0x008fc800078ef809 */
[----:B----4-:R-:W-:Y:S02]  /*00a0*/  LEA R18, R3, R0, 0x6 ;  /* 0x0000000003127211 */ /* 0x010fe400078e30ff */
[----:B------:R-:W-:Y:S02]  /*00b0*/  ISETP.GE.AND P0, PT, R0, 0x40, PT ;  /* 0x000000400000780c */ /* 0x000fe40003f06270 */
[----:B------:R-:W-:Y:S01]  /*00c0*/  IADD3 R25, R18, 0x8000, RZ ;  /* 0x0000800012197810 */ /* 0x000fe20007ffe0ff */
[C---:B------:R-:W-:Y:S01]  /*00d0*/  VIADD R23, R18.reuse, 0x2000 ;  /* 0x0000200012177836 */ /* 0x040fe20000000000 */
[----:B------:R-:W-:Y:S01]  /*00e0*/  IADD3 R12, R18, 0x6000, RZ ;  /* 0x00006000120c7810 */ /* 0x000fe20007ffe0ff */
[----:B--2---:R-:W-:Y:S01]  /*00f0*/  IMAD.WIDE R16, R18, 0x4, R28 ;  /* 0x0000000412107825 */ /* 0x004fe200078e021c */
[----:B------:R-:W-:-:S03]  /*0100*/  IADD3 R24, R18, 0x4000, RZ ;  /* 0x0000400012187810 */ /* 0x000fc60007ffe0ff */
[----:B------:R-:W-:-:S04]  /*0110*/  IMAD.WIDE R14, R23, 0x4, R28 ;  /* 0x00000004170e7825 */ /* 0x000fc800078e021c */
[----:B------:R1:W2:Y:S01]  /*0120*/  @!P0 LDG.E.EL R13, desc[UR6][R16.64] ;  /* 0x00000006100d8981 */ /* 0x0002a2000c2e1900 */
[----:B------:R-:W-:Y:S02]  /*0130*/  IMAD.MOV.U32 R3, RZ, RZ, RZ ;  /* 0x000000ffff037224 */ /* 0x000fe400078e00ff */
[----:B------:R-:W-:Y:S01]  /*0140*/  IMAD.MOV.U32 R8, RZ, RZ, RZ ;  /* 0x000000ffff087224 */ /* 0x000fe200078e00ff */
[----:B------:R3:W4:Y:S01]  /*0150*/  @!P0 LDG.E.EL R11, desc[UR6][R14.64] ;  /* 0x000000060e0b8981 */ /* 0x000722000c2e1900 */
[----:B------:R-:W-:-:S04]  /*0160*/  IMAD.WIDE R4, R12, 0x4, R28 ;  /* 0x000000040c047825 */ /* 0x000fc800078e021c */
[----:B------:R-:W-:Y:S01]  /*0170*/  IMAD.MOV.U32 R22, RZ, RZ, RZ ;  /* 0x000000ffff167224 */ /* 0x000fe200078e00ff */
[----:B-1----:R-:W1:Y:S01]  /*0180*/  LDC.64 R16, c[0x0][0x218] ;  /* 0x00008600ff107b82 */ /* 0x002e620000000a00 */
[----:B------:R-:W5:Y:S01]  /*0190*/  @!P0 LDG.E.EL R8, desc[UR6][R4.64] ;  /* 0x0000000604088981 */ /* 0x000f62000c2e1900 */
[----:B------:R-:W-:-:S04]  /*01a0*/  IMAD.WIDE R6, R24, 0x4, R28 ;  /* 0x0000000418067825 */ /* 0x000fc800078e021c */
[----:B---3--:R-:W-:Y:S01]  /*01b0*/  IMAD.WIDE R14, R25, 0x4, R28 ;  /* 0x00000004190e7825 */ /* 0x008fe200078e021c */
[----:B------:R-:W-:Y:S01]  /*01c0*/  IADD3 R26, R18, 0xa000, RZ ;  /* 0x0000a000121a7810 */ /* 0x000fe20007ffe0ff */
[----:B------:R-:W3:Y:S04]  /*01d0*/  @!P0 LDG.E.EL R10, desc[UR6][R6.64] ;  /* 0x00000006060a8981 */ /* 0x000ee8000c2e1900 */
[----:B------:R1:W2:Y:S02]  /*01e0*/  @!P0 LDG.E.EL R3, desc[UR6][R14.64] ;  /* 0x000000060e038981 */ /* 0x0002a4000c2e1900 */
[----:B01----:R-:W0:Y:S01]  /*01f0*/  LDC.64 R14, c[0x0][0x220] ;  /* 0x00008800ff0e7b82 */ /* 0x003e220000000a00 */
[----:B------:R-:W-:Y:S01]  /*0200*/  CS2R R4, SRZ ;  /* 0x0000000000047805 */ /* 0x000fe2000001ff00 */
[----:B------:R-:W-:-:S05]  /*0210*/  IMAD.WIDE R16, R0, 0x4, R16 ;  /* 0x0000000400107825 */ /* 0x000fca00078e0210 */
[----:B------:R0:W4:Y:S02]  /*0220*/  @!P0 LDG.E.EL R5, desc[UR6][R16.64] ;  /* 0x0000000610058981 */ /* 0x000124000c2e1900 */
[----:B0-----:R-:W-:Y:S01]  /*0230*/  IMAD.WIDE R16, R23, 0x4, R14 ;  /* 0x0000000417107825 */ /* 0x001fe200078e020e */
[----:B------:R-:W-:-:S04]  /*0240*/  MOV R23, RZ ;  /* 0x000000ff00177202 */ /* 0x000fc80000000f00 */
[----:B------:R0:W5:Y:S02]  /*0250*/  @!P0 LDG.E.EL R22, desc[UR6][R16.64] ;  /* 0x0000000610168981 */ /* 0x000164000c2e1900 */
[----:B0-----:R-:W-:Y:S01]  /*0260*/  IMAD.WIDE R16, R24, 0x4, R14 ;  /* 0x0000000418107825 */ /* 0x001fe200078e020e */
[----:B------:R-:W-:-:S04]  /*0270*/  HFMA2.MMA R24, -RZ, RZ, 0, 0 ;  /* 0x00000000ff187435 */ /* 0x000fc800000001ff */
[----:B------:R0:W5:Y:S02]  /*0280*/  @!P0 LDG.E.EL R23, desc[UR6][R16.64] ;  /* 0x0000000610178981 */ /* 0x000164000c2e1900 */
[----:B0-----:R-:W-:Y:S01]  /*0290*/  IMAD.WIDE R16, R12, 0x4, R14 ;  /* 0x000000040c107825 */ /* 0x001fe200078e020e */
[----:B------:R-:W-:-:S04]  /*02a0*/  MOV R12, RZ ;  /* 0x000000ff000c7202 */ /* 0x000fc80000000f00 */
[----:B------:R0:W5:Y:S01]  /*02b0*/  @!P0 LDG.E.EL R24, desc[UR6][R16.64] ;  /* 0x0000000610188981 */ /* 0x000162000c2e1900 */
[----:B------:R-:W-:Y:S01]  /*02c0*/  IMAD.WIDE R6, R26, 0x4, R28 ;  /* 0x000000041a067825 */ /* 0x000fe200078e021c */
[----:B------:R-:W-:Y:S02]  /*02d0*/  IADD3 R20, R18, 0xc000, RZ ;  /* 0x0000c00012147810 */ /* 0x000fe40007ffe0ff */
[----:B------:R-:W-:Y:S02]  /*02e0*/  IADD3 R21, R18, 0xe000, RZ ;  /* 0x0000e00012157810 */ /* 0x000fe40007ffe0ff */
[----:B------:R-:W5:Y:S01]  /*02f0*/  @!P0 LDG.E.EL R4, desc[UR6][R6.64] ;  /* 0x0000000606048981 */ /* 0x000f62000c2e1900 */
[----:B0-----:R-:W-:-:S04]  /*0300*/  IMAD.WIDE R16, R25, 0x4, R14 ;  /* 0x0000000419107825 */ /* 0x001fc800078e020e */
[----:B------:R-:W-:Y:S01]  /*0310*/  IMAD.MOV.U32 R25, RZ, RZ, RZ ;  /* 0x000000ffff197224 */ /* 0x000fe200078e00ff */
[----:B------:R0:W5:Y:S02]  /*0320*/  @!P0 LDG.E.EL R12, desc[UR6][R16.64] ;  /* 0x00000006100c8981 */ /* 0x000164000c2e1900 */
[----:B0-----:R-:W-:Y:S01]  /*0330*/  IMAD.WIDE R16, R26, 0x4, R14 ;  /* 0x000000041a107825 */ /* 0x001fe200078e020e */
[----:B------:R-:W-:-:S04]  /*0340*/  HFMA2.MMA R26, -RZ, RZ, 0, 0 ;  /* 0x00000000ff1a7435 */ /* 0x000fc800000001ff */
[----:B------:R0:W5:Y:S02]  /*0350*/  @!P0 LDG.E.EL R25, desc[UR6][R16.64] ;  /* 0x0000000610198981 */ /* 0x000164000c2e1900 */
[----:B0-----:R-:W-:-:S05]  /*0360*/  IMAD.WIDE R16, R18, 0x4, R14 ;  /* 0x0000000412107825 */ /* 0x001fca00078e020e */
[----:B------:R0:W5:Y:S01]  /*0370*/  @!P0 LDG.E.EL R26, desc[UR6][R16.64] ;  /* 0x00000006101a8981 */ /* 0x000162000c2e1900 */
[----:B------:R-:W-:Y:S01]  /*0380*/  IMAD.WIDE R30, R20, 0x4, R28 ;  /* 0x00000004141e7825 */ /* 0x000fe200078e021c */
[----:B------:R-:W-:-:S03]  /*0390*/  CS2R R6, SRZ ;  /* 0x0000000000067805 */ /* 0x000fc6000001ff00 */
[C---:B------:R-:W-:Y:S01]  /*03a0*/  IMAD.WIDE R28, R21.reuse, 0x4, R28 ;  /* 0x00000004151c7825 */ /* 0x040fe200078e021c */
[----:B------:R-:W-:Y:S02]  /*03b0*/  MOV R18, RZ ;  /* 0x000000ff00127202 */ /* 0x000fe40000000f00 */
[----:B------:R-:W5:Y:S01]  /*03c0*/  @!P0 LDG.E.EL R6, desc[UR6][R30.64] ;  /* 0x000000061e068981 */ /* 0x000f62000c2e1900 */
[--C-:B0-----:R-:W-:Y:S01]  /*03d0*/  IMAD.WIDE R16, R20, 0x4, R14.reuse ;  /* 0x0000000414107825 */ /* 0x101fe200078e020e */
[----:B------:R-:W-:Y:S02]  /*03e0*/  HFMA2.MMA R20, -RZ, RZ, 0, 0 ;  /* 0x00000000ff147435 */ /* 0x000fe400000001ff */
[----:B------:R-:W5:Y:S01]  /*03f0*/  @!P0 LDG.E.EL R7, desc[UR6][R28.64] ;  /* 0x000000061c078981 */ /* 0x000f62000c2e1900 */
[----:B------:R-:W-:-:S03]  /*0400*/  IMAD.WIDE R14, R21, 0x4, R14 ;  /* 0x00000004150e7825 */ /* 0x000fc600078e020e */
[----:B------:R0:W5:Y:S04]  /*0410*/  @!P0 LDG.E.EL R18, desc[UR6][R16.64] ;  /* 0x0000000610128981 */ /* 0x000168000c2e1900 */
[----:B------:R1:W5:Y:S01]  /*0420*/  @!P0 LDG.E.EL R20, desc[UR6][R14.64] ;  /* 0x000000060e148981 */ /* 0x000362000c2e1900 */
[----:B------:R-:W0:Y:S01]  /*0430*/  S2R R27, SR_TID.X ;  /* 0x00000000001b7919 */ /* 0x000e220000002100 */
[----:B------:R-:W1:Y:S01]  /*0440*/  S2UR UR5, SR_CgaCtaId ;  /* 0x00000000000579c3 */ /* 0x000e620000008800 */
[----:B------:R-:W-:Y:S02]  /*0450*/  UMOV UR4, 0x400 ;  /* 0x0000040000047882 */ /* 0x000fe40000000000 */
[----:B-1----:R-:W-:Y:S01]  /*0460*/  UPRMT UR4, UR5, 0x654, UR4 ;  /* 0x0000065405047896 */ /* 0x002fe20008000004 */
[----:B0-----:R-:W-:-:S05]  /*0470*/  LOP3.LUT R21, R27, 0x7f, RZ, 0xc0, !PT ;  /* 0x0000007f1b157812 */ /* 0x001fca00078ec0ff */
[----:B------:R-:W-:Y:S01]  /*0480*/  LEA R21, R21, UR4, 0x2 ;  /* 0x0000000415157c11 */ /* 0x000fe2000f8e10ff */
[----:B------:R-:W-:Y:S01]  /*0490*/  IMAD.SHL.U32 R27, R27, 0x4, RZ ;  /* 0x000000041b1b7824 */ /* 0x000fe200078e00ff */
[----:B------:R-:W-:-:S04]  /*04a0*/  SHF.L.U32 R17, R9, 0x2, RZ ;  /* 0x0000000209117819 */ /* 0x000fc800000006ff */
[----:B------:R-:W-:Y:S02]  /*04b0*/  LOP3.LUT R16, R27, 0x1fc, RZ, 0xc0, !PT ;  /* 0x000001fc1b107812 */ /* 0x000fe400078ec0ff */
[----:B------:R-:W-:Y:S02]  /*04c0*/  LOP3.LUT R17, R17, 0x1fc, RZ, 0xc0, !PT ;  /* 0x000001fc11117812 */ /* 0x000fe400078ec0ff */
[----:B------:R-:W-:Y:S01]  /*04d0*/  LEA R16, R16, UR4, 0x2 ;  /* 0x0000000410107c11 */ /* 0x000fe2000f8e10ff */
[C---:B----4-:R-:W-:Y:S01]  /*04e0*/  FADD R11, R5.reuse, R11 ;  /* 0x0000000b050b7221 */ /* 0x050fe20000000000 */
[C---:B---3--:R-:W-:Y:S01]  /*04f0*/  FADD R10, R5.reuse, R10 ;  /* 0x0000000a050a7221 */ /* 0x048fe20000000000 */
[----:B--2---:R-:W-:Y:S02]  /*0500*/  FADD R13, R5, R13 ;  /* 0x0000000d050d7221 */ /* 0x004fe40000000000 */
[----:B-----5:R-:W-:Y:S01]  /*0510*/  FADD R22, R11, R22 ;  /* 0x000000160b167221 */ /* 0x020fe20000000000 */
[----:B------:R-:W-:-:S04]  /*0520*/  FADD R11, R5, R8 ;  /* 0x00000008050b7221 */ /* 0x000fc80000000000 */
[----:B------:R0:W-:Y:S01]  /*0530*/  STS [R21+0x200], R22 ;  /* 0x0002001615007388 */ /* 0x0001e20000000800 */
[----:B------:R-:W-:-:S05]  /*0540*/  FADD R14, R10, R23 ;  /* 0x000000170a0e7221 */ /* 0x000fca0000000000 */
[----:B------:R1:W-:Y:S01]  /*0550*/  STS [R21+0x400], R14 ;  /* 0x0004000e15007388 */ /* 0x0003e20000000800 */
[----:B------:R-:W-:Y:S01]  /*0560*/  FADD R24, R11, R24 ;  /* 0x000000180b187221 */ /* 0x000fe20000000000 */
[----:B0-----:R-:W-:Y:S01]  /*0570*/  LOP3.LUT R22, R2, R17, RZ, 0xfc, !PT ;  /* 0x0000001102167212 */ /* 0x001fe200078efcff */
[----:B------:R-:W-:Y:S01]  /*0580*/  FADD R3, R5, R3 ;  /* 0x0000000305037221 */ /* 0x000fe20000000000 */
[----:B-1----:R-:W0:Y:S02]  /*0590*/  LDC.64 R14, c[0x0][0x228] ;  /* 0x00008a00ff0e7b82 */ /* 0x002e240000000a00 */
[----:B------:R-:W-:Y:S01]  /*05a0*/  STS [R21+0x600], R24 ;  /* 0x0006001815007388 */ /* 0x000fe20000000800 */
[----:B------:R-:W-:-:S05]  /*05b0*/  FADD R26, R13, R26 ;  /* 0x0000001a0d1a7221 */ /* 0x000fca0000000000 */
[----:B------:R-:W-:Y:S01]  /*05c0*/  STS [R21], R26 ;  /* 0x0000001a15007388 */ /* 0x000fe20000000800 */
[----:B------:R-:W-:Y:S01]  /*05d0*/  BAR.SYNC.DEFER_BLOCKING 0x0 ;  /* 0x0000000000007b1d */ /* 0x000fe20000010000 */
[----:B------:R-:W-:-:S04]  /*05e0*/  SHF.R.S32.HI R13, RZ, 0x15, R19 ;  /* 0x00000015ff0d7819 */ /* 0x000fc80000011413 */
[----:B------:R-:W-:-:S04]  /*05f0*/  SGXT R13, R13, 0x1 ;  /* 0x000000010d0d781a */ /* 0x000fc80000000200 */
[----:B------:R-:W-:-:S04]  /*0600*/  LEA.HI R19, R13, R22, RZ, 0xc ;  /* 0x000000160d137211 */ /* 0x000fc800078f60ff */
[C---:B------:R-:W-:Y:S01]  /*0610*/  LOP3.LUT R23, R19.reuse, 0xfffff000, RZ, 0xc0, !PT ;  /* 0xfffff00013177812 */ /* 0x040fe200078ec0ff */
[----:B------:R-:W1:Y:S01]  /*0620*/  LDS.128 R8, [R16] ;  /* 0x0000000010087984 */ /* 0x000e620000000c00 */
[----:B------:R-:W-:Y:S02]  /*0630*/  SHF.L.U32 R19, R19, 0x6, RZ ;  /* 0x0000000613137819 */ /* 0x000fe400000006ff */
[----:B------:R-:W-:Y:S02]  /*0640*/  IADD3 R23, R22, -R23, RZ ;  /* 0x8000001716177210 */ /* 0x000fe40007ffe0ff */
[----:B------:R-:W-:Y:S01]  /*0650*/  LOP3.LUT R22, R19, 0xfffc0000, RZ, 0xc0, !PT ;  /* 0xfffc000013167812 */ /* 0x000fe200078ec0ff */
[C---:B------:R-:W-:Y:S01]  /*0660*/  FADD R4, R5.reuse, R4 ;  /* 0x0000000405047221 */ /* 0x040fe20000000000 */
[C---:B------:R-:W-:Y:S01]  /*0670*/  FADD R7, R5.reuse, R7 ;  /* 0x0000000705077221 */ /* 0x040fe20000000000 */
[----:B------:R-:W-:Y:S02]  /*0680*/  IMAD R19, R0, 0x1000, R23 ;  /* 0x0000100000137824 */ /* 0x000fe400078e0217 */
[----:B------:R-:W-:Y:S01]  /*0690*/  FADD R23, R5, R6 ;  /* 0x0000000605177221 */ /* 0x000fe20000000000 */
[----:B------:R-:W-:Y:S01]  /*06a0*/  FADD R12, R3, R12 ;  /* 0x0000000c030c7221 */ /* 0x000fe20000000000 */
[----:B------:R-:W-:Y:S01]  /*06b0*/  BAR.SYNC.DEFER_BLOCKING 0x0 ;  /* 0x0000000000007b1d */ /* 0x000fe20000010000 */
[----:B------:R-:W-:Y:S01]  /*06c0*/  FADD R6, R4, R25 ;  /* 0x0000001904067221 */ /* 0x000fe20000000000 */
[----:B------:R-:W-:Y:S01]  /*06d0*/  FADD R18, R23, R18 ;  /* 0x0000001217127221 */ /* 0x000fe20000000000 */
[----:B------:R-:W-:Y:S01]  /*06e0*/  FADD R20, R7, R20 ;  /* 0x0000001407147221 */ /* 0x000fe20000000000 */
[----:B------:R-:W-:-:S02]  /*06f0*/  IADD3 R19, R19, R22, RZ ;  /* 0x0000001613137210 */ /* 0x000fc40007ffe0ff */
[----:B------:R2:W-:Y:S04]  /*0700*/  STS [R21], R12 ;  /* 0x0000000c15007388 */ /* 0x0005e80000000800 */
[----:B------:R2:W-:Y:S04]  /*0710*/  STS [R21+0x200], R6 ;  /* 0x0002000615007388 */ /* 0x0005e80000000800 */
[----:B------:R2:W-:Y:S04]  /*0720*/  STS [R21+0x400], R18 ;  /* 0x0004001215007388 */ /* 0x0005e80000000800 */
[----:B------:R2:W-:Y:S01]  /*0730*/  STS [R21+0x600], R20 ;  /* 0x0006001415007388 */ /* 0x0005e20000000800 */
[----:B0-----:R-:W-:Y:S01]  /*0740*/  IMAD.WIDE R4, R19, 0x4, R14 ;  /* 0x0000000413047825 */ /* 0x001fe200078e020e */
[----:B------:R-:W-:Y:S06]  /*0750*/  BAR.SYNC.DEFER_BLOCKING 0x0 ;  /* 0x0000000000007b1d */ /* 0x000fec0000010000 */
[----:B-1----:R2:W-:Y:S01]  /*0760*/  @!P0 STG.E.128 desc[UR6][R4.64], R8 ;  /* 0x0000000804008986 */ /* 0x0025e2000c101d06 */
[----:B------:R-:W-:Y:S05]  /*0770*/  @P0 EXIT ;  /* 0x000000000000094d */ /* 0x000fea0003800000 */
[----:B--2---:R-:W0:Y:S01]  /*0780*/  LDS.128 R4, [R16] ;  /* 0x0000000010047984 */ /* 0x004e220000000c00 */
[----:B------:R-:W-:-:S04]  /*0790*/  LOP3.LUT R2, R2, 0x200, R17, 0xfe, !PT ;  /* 0x0000020002027812 */ /* 0x000fc800078efe11 */
[----:B------:R-:W-:-:S04]  /*07a0*/  LEA.HI R13, R13, R2, RZ, 0xc ;  /* 0x000000020d0d7211 */ /* 0x000fc800078f60ff */
[C---:B------:R-:W-:Y:S02]  /*07b0*/  SHF.L.U32 R3, R13.reuse, 0x6, RZ ;  /* 0x000000060d037819 */ /* 0x040fe400000006ff */
[----:B------:R-:W-:Y:S02]  /*07c0*/  LOP3.LUT R13, R13, 0xfffff000, RZ, 0xc0, !PT ;  /* 0xfffff0000d0d7812 */ /* 0x000fe400078ec0ff */
[----:B------:R-:W-:-:S04]  /*07d0*/  LOP3.LUT R3, R3, 0xfffc0000, RZ, 0xc0, !PT ;  /* 0xfffc000003037812 */ /* 0x000fc800078ec0ff */
[----:B------:R-:W-:-:S04]  /*07e0*/  IADD3 R3, R3, R2, -R13 ;  /* 0x0000000203037210 */ /* 0x000fc80007ffe80d */
[----:B------:R-:W-:-:S05]  /*07f0*/  LEA R3, R0, R3, 0xc ;  /* 0x0000000300037211 */ /* 0x000fca00078e60ff */
[----:B------:R-:W-:-:S05]  /*0800*/  IMAD.WIDE R14, R3, 0x4, R14 ;  /* 0x00000004030e7825 */ /* 0x000fca00078e020e */
[----:B0-----:R-:W-:Y:S01]  /*0810*/  STG.E.128 desc[UR6][R14.64], R4 ;  /* 0x000000040e007986 */ /* 0x001fe2000c101d06 */
[----:B------:R-:W-:Y:S05]  /*0820*/  EXIT ;  /* 0x000000000000794d */ /* 0x000fea0003800000 */
.L_x_0:
[----:B------:R-:W-:-:S00]  /*0830*/  BRA `(.L_x_0) ;  /* 0xfffffffc00fc7947 */ /* 0x000fc0000383ffff */
[----:B------:R-:W-:-:S00]  /*0840*/  NOP ;  /* 0x0000000000007918 */ /* 0x000fc00000000000 */
        /* <DEDUP_REMOVED lines=11> */
.L_x_1:


//--------------------- .nv.shared.triton_poi_fused_add_convolution_9 --------------------------
	.section	.nv.shared.triton_poi_fused_add_convolution_9,"aw",@nobits
	.sectionflags	@""
	.align	16
	.zero		1024


//--------------------- .nv.constant0.triton_poi_fused_add_convolution_9 --------------------------
	.section	.nv.constant0.triton_poi_fused_add_convolution_9,"a",@progbits
	.sectionflags	@""
	.align	4
.nv.constant0.triton_poi_fused_add_convolution_9:
	.zero		568
